//
// Generated by NVIDIA NVVM Compiler
//
// Compiler Build ID: CL-36424714
// Cuda compilation tools, release 13.0, V13.0.88
// Based on NVVM 20.0.0
//

.version 9.0
.target sm_100
.address_size 64

	// .globl	_Z22cudaKernel_estimateSnrPKfPKiS0_Pfi

.visible .entry _Z22cudaKernel_estimateSnrPKfPKiS0_Pfi(
	.param .u64 .ptr .align 1 _Z22cudaKernel_estimateSnrPKfPKiS0_Pfi_param_0,
	.param .u64 .ptr .align 1 _Z22cudaKernel_estimateSnrPKfPKiS0_Pfi_param_1,
	.param .u64 .ptr .align 1 _Z22cudaKernel_estimateSnrPKfPKiS0_Pfi_param_2,
	.param .u64 .ptr .align 1 _Z22cudaKernel_estimateSnrPKfPKiS0_Pfi_param_3,
	.param .u32 _Z22cudaKernel_estimateSnrPKfPKiS0_Pfi_param_4
)
{
	.reg .pred 	%p<2>;
	.reg .b32 	%r<8>;
	.reg .b32 	%f<8>;
	.reg .b64 	%rd<14>;

	ld.param.u64 	%rd1, [_Z22cudaKernel_estimateSnrPKfPKiS0_Pfi_param_0];
	ld.param.u64 	%rd2, [_Z22cudaKernel_estimateSnrPKfPKiS0_Pfi_param_1];
	ld.param.u64 	%rd3, [_Z22cudaKernel_estimateSnrPKfPKiS0_Pfi_param_2];
	ld.param.u64 	%rd4, [_Z22cudaKernel_estimateSnrPKfPKiS0_Pfi_param_3];
	ld.param.u32 	%r2, [_Z22cudaKernel_estimateSnrPKfPKiS0_Pfi_param_4];
	mov.u32 	%r3, %tid.x;
	mov.u32 	%r4, %ntid.x;
	mov.u32 	%r5, %ctaid.x;
	mad.lo.s32 	%r1, %r4, %r5, %r3;
	setp.ge.s32 	%p1, %r1, %r2;
	@%p1 bra 	$L__BB0_2;
	cvta.to.global.u64 	%rd5, %rd1;
	cvta.to.global.u64 	%rd6, %rd3;
	cvta.to.global.u64 	%rd7, %rd2;
	cvta.to.global.u64 	%rd8, %rd4;
	mul.wide.s32 	%rd9, %r1, 4;
	add.s64 	%rd10, %rd5, %rd9;
	ld.global.f32 	%f1, [%rd10];
	add.s64 	%rd11, %rd6, %rd9;
	ld.global.f32 	%f2, [%rd11];
	mul.f32 	%f3, %f2, %f2;
	sub.f32 	%f4, %f1, %f3;
	add.s64 	%rd12, %rd7, %rd9;
	ld.global.u32 	%r6, [%rd12];
	add.s32 	%r7, %r6, -1;
	cvt.rn.f32.s32 	%f5, %r7;
	div.rn.f32 	%f6, %f4, %f5;
	div.rn.f32 	%f7, %f3, %f6;
	add.s64 	%rd13, %rd8, %rd9;
	st.global.f32 	[%rd13], %f7;
$L__BB0_2:
	ret;

}


// ===== COMPILED SASS (sm_100) =====

	.target	sm_100

	.elftype	@"ET_EXEC"


//--------------------- .note.nv.tkinfo           --------------------------
	.section	.note.nv.tkinfo,"",@"SHT_NOTE"
	.sectionflags	@"SHF_NOTE_NV_TKINFO"
	.tkinfo
        /*0018*/ 	.word	0x00000002
        /*0030*/ 	.string	""
        /*0030*/ 	.string	"ptxas"
        /*0030*/ 	.string	"Cuda compilation tools, release 13.0, V13.0.88"
        /*0030*/ 	.string	"Build cuda_13.0.r13.0/compiler.36424714_0"
        /*0030*/ 	.string	"-arch sm_100 -m 64 "



//--------------------- .note.nv.cuinfo           --------------------------
	.section	.note.nv.cuinfo,"",@"SHT_NOTE"
	.sectionflags	@"SHF_NOTE_NV_CUINFO"
        /*0018*/ 	.short	0x0002
        /*001a*/ 	.short	0x0064
        /*001c*/ 	.short	0x0082
	.zero		2


//--------------------- .nv.info                  --------------------------
	.section	.nv.info,"",@"SHT_CUDA_INFO"
	.align	4


	//----- nvinfo : EIATTR_REGCOUNT
	.align		4
        /*0000*/ 	.byte	0x04, 0x2f
        /*0002*/ 	.short	(.L_1 - .L_0)
	.align		4
.L_0:
        /*0004*/ 	.word	index@(_Z22cudaKernel_estimateSnrPKfPKiS0_Pfi)
        /*0008*/ 	.word	0x00000011


	//----- nvinfo : EIATTR_FRAME_SIZE
	.align		4
.L_1:
        /*000c*/ 	.byte	0x04, 0x11
        /*000e*/ 	.short	(.L_3 - .L_2)
	.align		4
.L_2:
        /*0010*/ 	.word	index@($__internal_0_$__cuda_sm3x_div_rn_noftz_f32_slowpath)
        /*0014*/ 	.word	0x00000000


	//----- nvinfo : EIATTR_FRAME_SIZE
	.align		4
.L_3:
        /*0018*/ 	.byte	0x04, 0x11
        /*001a*/ 	.short	(.L_5 - .L_4)
	.align		4
.L_4:
        /*001c*/ 	.word	index@(_Z22cudaKernel_estimateSnrPKfPKiS0_Pfi)
        /*0020*/ 	.word	0x00000000


	//----- nvinfo : EIATTR_MIN_STACK_SIZE
	.align		4
.L_5:
        /*0024*/ 	.byte	0x04, 0x12
        /*0026*/ 	.short	(.L_7 - .L_6)
	.align		4
.L_6:
        /*0028*/ 	.word	index@(_Z22cudaKernel_estimateSnrPKfPKiS0_Pfi)
        /*002c*/ 	.word	0x00000000
.L_7:


//--------------------- .nv.compat                --------------------------
	.section	.nv.compat,"",@"SHT_CUDA_COMPAT_INFO"
	.align	4
        /*0000*/ 	.byte	0x02, 0x09, 0x00, 0x00, 0x02, 0x02, 0x01, 0x00, 0x02, 0x05, 0x05, 0x00, 0x03, 0x07, 0x01, 0x01
        /*0010*/ 	.byte	0x02, 0x03, 0x00, 0x00, 0x02, 0x06, 0x01, 0x00, 0x04, 0x0b, 0x08, 0x00, 0x01, 0x00, 0x00, 0x00
        /*0020*/ 	.byte	0x00, 0x00, 0x00, 0x00


//--------------------- .nv.info._Z22cudaKernel_estimateSnrPKfPKiS0_Pfi --------------------------
	.section	.nv.info._Z22cudaKernel_estimateSnrPKfPKiS0_Pfi,"",@"SHT_CUDA_INFO"
	.sectionflags	@""
	.align	4


	//----- nvinfo : EIATTR_CUDA_API_VERSION
	.align		4
        /*0000*/ 	.byte	0x04, 0x37
        /*0002*/ 	.short	(.L_9 - .L_8)
.L_8:
        /*0004*/ 	.word	0x00000082


	//----- nvinfo : EIATTR_KPARAM_INFO
	.align		4
.L_9:
        /*0008*/ 	.byte	0x04, 0x17
        /*000a*/ 	.short	(.L_11 - .L_10)
.L_10:
        /*000c*/ 	.word	0x00000000
        /*0010*/ 	.short	0x0004
        /*0012*/ 	.short	0x0020
        /*0014*/ 	.byte	0x00, 0xf0, 0x11, 0x00


	//----- nvinfo : EIATTR_KPARAM_INFO
	.align		4
.L_11:
        /*0018*/ 	.byte	0x04, 0x17
        /*001a*/ 	.short	(.L_13 - .L_12)
.L_12:
        /*001c*/ 	.word	0x00000000
        /*0020*/ 	.short	0x0003
        /*0022*/ 	.short	0x0018
        /*0024*/ 	.byte	0x00, 0xf5, 0x21, 0x00


	//----- nvinfo : EIATTR_KPARAM_INFO
	.align		4
.L_13:
        /*0028*/ 	.byte	0x04, 0x17
        /*002a*/ 	.short	(.L_15 - .L_14)
.L_14:
        /*002c*/ 	.word	0x00000000
        /*0030*/ 	.short	0x0002
        /*0032*/ 	.short	0x0010
        /*0034*/ 	.byte	0x00, 0xf5, 0x21, 0x00


	//----- nvinfo : EIATTR_KPARAM_INFO
	.align		4
.L_15:
        /*0038*/ 	.byte	0x04, 0x17
        /*003a*/ 	.short	(.L_17 - .L_16)
.L_16:
        /*003c*/ 	.word	0x00000000
        /*0040*/ 	.short	0x0001
        /*0042*/ 	.short	0x0008
        /*0044*/ 	.byte	0x00, 0xf5, 0x21, 0x00


	//----- nvinfo : EIATTR_KPARAM_INFO
	.align		4
.L_17:
        /*0048*/ 	.byte	0x04, 0x17
        /*004a*/ 	.short	(.L_19 - .L_18)
.L_18:
        /*004c*/ 	.word	0x00000000
        /*0050*/ 	.short	0x0000
        /*0052*/ 	.short	0x0000
        /*0054*/ 	.byte	0x00, 0xf5, 0x21, 0x00


	//----- nvinfo : EIATTR_SPARSE_MMA_MASK
	.align		4
.L_19:
        /*0058*/ 	.byte	0x03, 0x50
        /*005a*/ 	.short	0x0000


	//----- nvinfo : EIATTR_MAXREG_COUNT
	.align		4
        /*005c*/ 	.byte	0x03, 0x1b
        /*005e*/ 	.short	0x00ff


	//----- nvinfo : EIATTR_MERCURY_ISA_VERSION
	.align		4
        /*0060*/ 	.byte	0x03, 0x5f
        /*0062*/ 	.short	0x0101


	//----- nvinfo : EIATTR_VRC_CTA_INIT_COUNT
	.align		4
        /*0064*/ 	.byte	0x02, 0x4a
	.zero		1
	.zero		1


	//----- nvinfo : EIATTR_EXIT_INSTR_OFFSETS
	.align		4
        /*0068*/ 	.byte	0x04, 0x1c
        /*006a*/ 	.short	(.L_21 - .L_20)


	//   ....[0]....
.L_20:
        /*006c*/ 	.word	0x00000070


	//   ....[1]....
        /*0070*/ 	.word	0x00000350


	//----- nvinfo : EIATTR_CRS_STACK_SIZE
	.align		4
.L_21:
        /*0074*/ 	.byte	0x04, 0x1e
        /*0076*/ 	.short	(.L_23 - .L_22)
.L_22:
        /*0078*/ 	.word	0x00000000


	//----- nvinfo : EIATTR_CBANK_PARAM_SIZE
	.align		4
.L_23:
        /*007c*/ 	.byte	0x03, 0x19
        /*007e*/ 	.short	0x0024


	//----- nvinfo : EIATTR_PARAM_CBANK
	.align		4
        /*0080*/ 	.byte	0x04, 0x0a
        /*0082*/ 	.short	(.L_25 - .L_24)
	.align		4
.L_24:
        /*0084*/ 	.word	index@(.nv.constant0._Z22cudaKernel_estimateSnrPKfPKiS0_Pfi)
        /*0088*/ 	.short	0x0380
        /*008a*/ 	.short	0x0024


	//----- nvinfo : EIATTR_SW_WAR
	.align		4
.L_25:
        /*008c*/ 	.byte	0x04, 0x36
        /*008e*/ 	.short	(.L_27 - .L_26)
.L_26:
        /*0090*/ 	.word	0x00000008
.L_27:


//--------------------- .nv.callgraph             --------------------------
	.section	.nv.callgraph,"",@"SHT_CUDA_CALLGRAPH"
	.align	4
	.sectionentsize	8
	.align		4
        /*0000*/ 	.word	0x00000000
	.align		4
        /*0004*/ 	.word	0xffffffff
	.align		4
        /*0008*/ 	.word	0x00000000
	.align		4
        /*000c*/ 	.word	0xfffffffe
	.align		4
        /*0010*/ 	.word	0x00000000
	.align		4
        /*0014*/ 	.word	0xfffffffd
	.align		4
        /*0018*/ 	.word	0x00000000
	.align		4
        /*001c*/ 	.word	0xfffffffc


//--------------------- .text._Z22cudaKernel_estimateSnrPKfPKiS0_Pfi --------------------------
	.section	.text._Z22cudaKernel_estimateSnrPKfPKiS0_Pfi,"ax",@progbits
	.align	128
        .global         _Z22cudaKernel_estimateSnrPKfPKiS0_Pfi
        .type           _Z22cudaKernel_estimateSnrPKfPKiS0_Pfi,@function
        .size           _Z22cudaKernel_estimateSnrPKfPKiS0_Pfi,(.L_x_16 - _Z22cudaKernel_estimateSnrPKfPKiS0_Pfi)
        .other          _Z22cudaKernel_estimateSnrPKfPKiS0_Pfi,@"STO_CUDA_ENTRY STV_DEFAULT"
_Z22cudaKernel_estimateSnrPKfPKiS0_Pfi:
.text._Z22cudaKernel_estimateSnrPKfPKiS0_Pfi:
[----:B------:R-:W-:Y:S01]  /*0000*/  LDC R1, c[0x0][0x37c] ;  /* 0x0000df00ff017b82 */ /* 0x000fe20000000800 */
[----:B------:R-:W0:Y:S01]  /*0010*/  S2R R4, SR_TID.X ;  /* 0x0000000000047919 */ /* 0x000e220000002100 */
[----:B------:R-:W0:Y:S01]  /*0020*/  LDCU UR4, c[0x0][0x360] ;  /* 0x00006c00ff0477ac */ /* 0x000e220008000800 */
[----:B------:R-:W0:Y:S01]  /*0030*/  S2R R3, SR_CTAID.X ;  /* 0x0000000000037919 */ /* 0x000e220000002500 */
[----:B------:R-:W1:Y:S01]  /*0040*/  LDCU UR5, c[0x0][0x3a0] ;  /* 0x00007400ff0577ac */ /* 0x000e620008000800 */
[----:B0-----:R-:W-:-:S05]  /*0050*/  IMAD R4, R3, UR4, R4 ;  /* 0x0000000403047c24 */ /* 0x001fca000f8e0204 */
[----:B-1----:R-:W-:-:S13]  /*0060*/  ISETP.GE.AND P0, PT, R4, UR5, PT ;  /* 0x0000000504007c0c */ /* 0x002fda000bf06270 */
[----:B------:R-:W-:Y:S05]  /*0070*/  @P0 EXIT ;  /* 0x000000000000094d */ /* 0x000fea0003800000 */
[----:B------:R-:W0:Y:S01]  /*0080*/  LDC.64 R10, c[0x0][0x388] ;  /* 0x0000e200ff0a7b82 */ /* 0x000e220000000a00 */
[----:B------:R-:W1:Y:S07]  /*0090*/  LDCU.64 UR4, c[0x0][0x358] ;  /* 0x00006b00ff0477ac */ /* 0x000e6e0008000a00 */
[----:B------:R-:W2:Y:S08]  /*00a0*/  LDC.64 R8, c[0x0][0x390] ;  /* 0x0000e400ff087b82 */ /* 0x000eb00000000a00 */
[----:B------:R-:W3:Y:S01]  /*00b0*/  LDC.64 R6, c[0x0][0x380] ;  /* 0x0000e000ff067b82 */ /* 0x000ee20000000a00 */
[----:B0-----:R-:W-:-:S06]  /*00c0*/  IMAD.WIDE R10, R4, 0x4, R10 ;  /* 0x00000004040a7825 */ /* 0x001fcc00078e020a */
[----:B-1----:R-:W4:Y:S01]  /*00d0*/  LDG.E R10, desc[UR4][R10.64] ;  /* 0x000000040a0a7981 */ /* 0x002f22000c1e1900 */
[----:B--2---:R-:W-:-:S06]  /*00e0*/  IMAD.WIDE R8, R4, 0x4, R8 ;  /* 0x0000000404087825 */ /* 0x004fcc00078e0208 */
[----:B------:R-:W2:Y:S01]  /*00f0*/  LDG.E R8, desc[UR4][R8.64] ;  /* 0x0000000408087981 */ /* 0x000ea2000c1e1900 */
[----:B---3--:R-:W-:-:S06]  /*0100*/  IMAD.WIDE R6, R4, 0x4, R6 ;  /* 0x0000000404067825 */ /* 0x008fcc00078e0206 */
[----:B------:R-:W3:Y:S01]  /*0110*/  LDG.E R7, desc[UR4][R6.64] ;  /* 0x0000000406077981 */ /* 0x000ee2000c1e1900 */
[----:B------:R-:W-:Y:S01]  /*0120*/  BSSY.RECONVERGENT B0, `(.L_x_0) ;  /* 0x0000010000007945 */ /* 0x000fe20003800200 */
[----:B----4-:R-:W-:-:S05]  /*0130*/  VIADD R0, R10, 0xffffffff ;  /* 0xffffffff0a007836 */ /* 0x010fca0000000000 */
[----:B------:R-:W-:-:S04]  /*0140*/  I2FP.F32.S32 R3, R0 ;  /* 0x0000000000037245 */ /* 0x000fc80000201400 */
[----:B------:R-:W0:Y:S01]  /*0150*/  MUFU.RCP R12, R3 ;  /* 0x00000003000c7308 */ /* 0x000e220000001000 */
[----:B--2---:R-:W-:-:S04]  /*0160*/  FMUL R0, R8, R8 ;  /* 0x0000000808007220 */ /* 0x004fc80000400000 */
[----:B---3--:R-:W-:-:S04]  /*0170*/  FADD R2, R7, -R0 ;  /* 0x8000000007027221 */ /* 0x008fc80000000000 */
[----:B------:R-:W1:Y:S01]  /*0180*/  FCHK P0, R2, R3 ;  /* 0x0000000302007302 */ /* 0x000e620000000000 */
[----:B0-----:R-:W-:-:S04]  /*0190*/  FFMA R5, -R3, R12, 1 ;  /* 0x3f80000003057423 */ /* 0x001fc8000000010c */
[----:B------:R-:W-:-:S04]  /*01a0*/  FFMA R5, R12, R5, R12 ;  /* 0x000000050c057223 */ /* 0x000fc8000000000c */
[----:B------:R-:W-:-:S04]  /*01b0*/  FFMA R10, R2, R5, RZ ;  /* 0x00000005020a7223 */ /* 0x000fc800000000ff */
[----:B------:R-:W-:-:S04]  /*01c0*/  FFMA R8, -R3, R10, R2 ;  /* 0x0000000a03087223 */ /* 0x000fc80000000102 */
[----:B------:R-:W-:Y:S01]  /*01d0*/  FFMA R5, R5, R8, R10 ;  /* 0x0000000805057223 */ /* 0x000fe2000000000a */
[----:B-1----:R-:W-:Y:S06]  /*01e0*/  @!P0 BRA `(.L_x_1) ;  /* 0x00000000000c8947 */ /* 0x002fec0003800000 */
[----:B------:R-:W-:-:S07]  /*01f0*/  MOV R6, 0x210 ;  /* 0x0000021000067802 */ /* 0x000fce0000000f00 */
[----:B------:R-:W-:Y:S05]  /*0200*/  CALL.REL.NOINC `($__internal_0_$__cuda_sm3x_div_rn_noftz_f32_slowpath) ;  /* 0x0000000000547944 */ /* 0x000fea0003c00000 */
[----:B------:R-:W-:-:S07]  /*0210*/  IMAD.MOV.U32 R5, RZ, RZ, R2 ;  /* 0x000000ffff057224 */ /* 0x000fce00078e0002 */
.L_x_1:
[----:B------:R-:W-:Y:S05]  /*0220*/  BSYNC.RECONVERGENT B0 ;  /* 0x0000000000007941 */ /* 0x000fea0003800200 */
.L_x_0:
[----:B------:R-:W0:Y:S01]  /*0230*/  MUFU.RCP R2, R5 ;  /* 0x0000000500027308 */ /* 0x000e220000001000 */
[----:B------:R-:W-:Y:S07]  /*0240*/  BSSY.RECONVERGENT B0, `(.L_x_2) ;  /* 0x000000d000007945 */ /* 0x000fee0003800200 */
[----:B------:R-:W1:Y:S01]  /*0250*/  FCHK P0, R0, R5 ;  /* 0x0000000500007302 */ /* 0x000e620000000000 */
[----:B0-----:R-:W-:-:S04]  /*0260*/  FFMA R3, R2, -R5, 1 ;  /* 0x3f80000002037423 */ /* 0x001fc80000000805 */
[----:B------:R-:W-:-:S04]  /*0270*/  FFMA R3, R2, R3, R2 ;  /* 0x0000000302037223 */ /* 0x000fc80000000002 */
[----:B------:R-:W-:-:S04]  /*0280*/  FFMA R2, R0, R3, RZ ;  /* 0x0000000300027223 */ /* 0x000fc800000000ff */
[----:B------:R-:W-:-:S04]  /*0290*/  FFMA R6, R2, -R5, R0 ;  /* 0x8000000502067223 */ /* 0x000fc80000000000 */
[----:B------:R-:W-:Y:S01]  /*02a0*/  FFMA R7, R3, R6, R2 ;  /* 0x0000000603077223 */ /* 0x000fe20000000002 */
[----:B-1----:R-:W-:Y:S06]  /*02b0*/  @!P0 BRA `(.L_x_3) ;  /* 0x0000000000148947 */ /* 0x002fec0003800000 */
[----:B------:R-:W-:Y:S01]  /*02c0*/  IMAD.MOV.U32 R2, RZ, RZ, R0 ;  /* 0x000000ffff027224 */ /* 0x000fe200078e0000 */
[----:B------:R-:W-:Y:S01]  /*02d0*/  MOV R6, 0x300 ;  /* 0x0000030000067802 */ /* 0x000fe20000000f00 */
[----:B------:R-:W-:-:S07]  /*02e0*/  IMAD.MOV.U32 R3, RZ, RZ, R5 ;  /* 0x000000ffff037224 */ /* 0x000fce00078e0005 */
[----:B------:R-:W-:Y:S05]  /*02f0*/  CALL.REL.NOINC `($__internal_0_$__cuda_sm3x_div_rn_noftz_f32_slowpath) ;  /* 0x0000000000187944 */ /* 0x000fea0003c00000 */
[----:B------:R-:W-:-:S07]  /*0300*/  IMAD.MOV.U32 R7, RZ, RZ, R2 ;  /* 0x000000ffff077224 */ /* 0x000fce00078e0002 */
.L_x_3:
[----:B------:R-:W-:Y:S05]  /*0310*/  BSYNC.RECONVERGENT B0 ;  /* 0x0000000000007941 */ /* 0x000fea0003800200 */
.L_x_2:
[----:B------:R-:W0:Y:S02]  /*0320*/  LDC.64 R2, c[0x0][0x398] ;  /* 0x0000e600ff027b82 */ /* 0x000e240000000a00 */
[----:B0-----:R-:W-:-:S05]  /*0330*/  IMAD.WIDE R4, R4, 0x4, R2 ;  /* 0x0000000404047825 */ /* 0x001fca00078e0202 */
[----:B------:R-:W-:Y:S01]  /*0340*/  STG.E desc[UR4][R4.64], R7 ;  /* 0x0000000704007986 */ /* 0x000fe2000c101904 */
[----:B------:R-:W-:Y:S05]  /*0350*/  EXIT ;  /* 0x000000000000794d */ /* 0x000fea0003800000 */
        .weak           $__internal_0_$__cuda_sm3x_div_rn_noftz_f32_slowpath
        .type           $__internal_0_$__cuda_sm3x_div_rn_noftz_f32_slowpath,@function
        .size           $__internal_0_$__cuda_sm3x_div_rn_noftz_f32_slowpath,(.L_x_16 - $__internal_0_$__cuda_sm3x_div_rn_noftz_f32_slowpath)
$__internal_0_$__cuda_sm3x_div_rn_noftz_f32_slowpath:
[----:B------:R-:W-:Y:S01]  /*0360*/  SHF.R.U32.HI R7, RZ, 0x17, R3 ;  /* 0x00000017ff077819 */ /* 0x000fe20000011603 */
[----:B------:R-:W-:Y:S01]  /*0370*/  BSSY.RECONVERGENT B1, `(.L_x_4) ;  /* 0x0000062000017945 */ /* 0x000fe20003800200 */
[----:B------:R-:W-:Y:S02]  /*0380*/  SHF.R.U32.HI R5, RZ, 0x17, R2 ;  /* 0x00000017ff057819 */ /* 0x000fe40000011602 */
[----:B------:R-:W-:Y:S02]  /*0390*/  LOP3.LUT R12, R7, 0xff, RZ, 0xc0, !PT ;  /* 0x000000ff070c7812 */ /* 0x000fe400078ec0ff */
[----:B------:R-:W-:-:S03]  /*03a0*/  LOP3.LUT R10, R5, 0xff, RZ, 0xc0, !PT ;  /* 0x000000ff050a7812 */ /* 0x000fc600078ec0ff */
[----:B------:R-:W-:Y:S02]  /*03b0*/  VIADD R8, R12, 0xffffffff ;  /* 0xffffffff0c087836 */ /* 0x000fe40000000000 */
[----:B------:R-:W-:-:S03]  /*03c0*/  VIADD R7, R10, 0xffffffff ;  /* 0xffffffff0a077836 */ /* 0x000fc60000000000 */
[----:B------:R-:W-:-:S04]  /*03d0*/  ISETP.GT.U32.AND P0, PT, R8, 0xfd, PT ;  /* 0x000000fd0800780c */ /* 0x000fc80003f04070 */
[----:B------:R-:W-:-:S13]  /*03e0*/  ISETP.GT.U32.OR P0, PT, R7, 0xfd, P0 ;  /* 0x000000fd0700780c */ /* 0x000fda0000704470 */
[----:B------:R-:W-:Y:S01]  /*03f0*/  @!P0 IMAD.MOV.U32 R5, RZ, RZ, RZ ;  /* 0x000000ffff058224 */ /* 0x000fe200078e00ff */
[----:B------:R-:W-:Y:S06]  /*0400*/  @!P0 BRA `(.L_x_5) ;  /* 0x00000000005c8947 */ /* 0x000fec0003800000 */
[----:B------:R-:W-:Y:S02]  /*0410*/  FSETP.GTU.FTZ.AND P0, PT, |R2|, +INF , PT ;  /* 0x7f8000000200780b */ /* 0x000fe40003f1c200 */
[----:B------:R-:W-:-:S04]  /*0420*/  FSETP.GTU.FTZ.AND P1, PT, |R3|, +INF , PT ;  /* 0x7f8000000300780b */ /* 0x000fc80003f3c200 */
[----:B------:R-:W-:-:S13]  /*0430*/  PLOP3.LUT P0, PT, P0, P1, PT, 0xf8, 0x8f ;  /* 0x00000000008f781c */ /* 0x000fda0000703f70 */
[----:B------:R-:W-:Y:S05]  /*0440*/  @P0 BRA `(.L_x_6) ;  /* 0x00000004004c0947 */ /* 0x000fea0003800000 */
[----:B------:R-:W-:-:S13]  /*0450*/  LOP3.LUT P0, RZ, R3, 0x7fffffff, R2, 0xc8, !PT ;  /* 0x7fffffff03ff7812 */ /* 0x000fda000780c802 */
[----:B------:R-:W-:Y:S05]  /*0460*/  @!P0 BRA `(.L_x_7) ;  /* 0x00000004003c8947 */ /* 0x000fea0003800000 */
[C---:B------:R-:W-:Y:S02]  /*0470*/  FSETP.NEU.FTZ.AND P2, PT, |R2|.reuse, +INF , PT ;  /* 0x7f8000000200780b */ /* 0x040fe40003f5d200 */
[----:B------:R-:W-:Y:S02]  /*0480*/  FSETP.NEU.FTZ.AND P1, PT, |R3|, +INF , PT ;  /* 0x7f8000000300780b */ /* 0x000fe40003f3d200 */
[----:B------:R-:W-:-:S11]  /*0490*/  FSETP.NEU.FTZ.AND P0, PT, |R2|, +INF , PT ;  /* 0x7f8000000200780b */ /* 0x000fd60003f1d200 */
[----:B------:R-:W-:Y:S05]  /*04a0*/  @!P1 BRA !P2, `(.L_x_7) ;  /* 0x00000004002c9947 */ /* 0x000fea0005000000 */
[----:B------:R-:W-:-:S04]  /*04b0*/  LOP3.LUT P2, RZ, R2, 0x7fffffff, RZ, 0xc0, !PT ;  /* 0x7fffffff02ff7812 */ /* 0x000fc8000784c0ff */
[----:B------:R-:W-:-:S13]  /*04c0*/  PLOP3.LUT P1, PT, P1, P2, PT, 0x2f, 0xf2 ;  /* 0x0000000000f2781c */ /* 0x000fda0000f24577 */
[----:B------:R-:W-:Y:S05]  /*04d0*/  @P1 BRA `(.L_x_8) ;  /* 0x0000000400181947 */ /* 0x000fea0003800000 */
[----:B------:R-:W-:-:S04]  /*04e0*/  LOP3.LUT P1, RZ, R3, 0x7fffffff, RZ, 0xc0, !PT ;  /* 0x7fffffff03ff7812 */ /* 0x000fc8000782c0ff */
[----:B------:R-:W-:-:S13]  /*04f0*/  PLOP3.LUT P0, PT, P0, P1, PT, 0x2f, 0xf2 ;  /* 0x0000000000f2781c */ /* 0x000fda0000702577 */
[----:B------:R-:W-:Y:S05]  /*0500*/  @P0 BRA `(.L_x_9) ;  /* 0x0000000400000947 */ /* 0x000fea0003800000 */
[----:B------:R-:W-:Y:S02]  /*0510*/  ISETP.GE.AND P0, PT, R7, RZ, PT ;  /* 0x000000ff0700720c */ /* 0x000fe40003f06270 */
[----:B------:R-:W-:-:S11]  /*0520*/  ISETP.GE.AND P1, PT, R8, RZ, PT ;  /* 0x000000ff0800720c */ /* 0x000fd60003f26270 */
[----:B------:R-:W-:Y:S02]  /*0530*/  @P0 IMAD.MOV.U32 R5, RZ, RZ, RZ ;  /* 0x000000ffff050224 */ /* 0x000fe400078e00ff */
[----:B------:R-:W-:Y:S01]  /*0540*/  @!P0 FFMA R2, R2, 1.84467440737095516160e+19, RZ ;  /* 0x5f80000002028823 */ /* 0x000fe200000000ff */
[----:B------:R-:W-:Y:S02]  /*0550*/  @!P0 IMAD.MOV.U32 R5, RZ, RZ, -0x40 ;  /* 0xffffffc0ff058424 */ /* 0x000fe400078e00ff */
[----:B------:R-:W-:-:S03]  /*0560*/  @!P1 FFMA R3, R3, 1.84467440737095516160e+19, RZ ;  /* 0x5f80000003039823 */ /* 0x000fc600000000ff */
[----:B------:R-:W-:-:S07]  /*0570*/  @!P1 IADD3 R5, PT, PT, R5, 0x40, RZ ;  /* 0x0000004005059810 */ /* 0x000fce0007ffe0ff */
.L_x_5:
[----:B------:R-:W-:Y:S01]  /*0580*/  LEA R8, R12, 0xc0800000, 0x17 ;  /* 0xc08000000c087811 */ /* 0x000fe200078eb8ff */
[----:B------:R-:W-:Y:S04]  /*0590*/  BSSY.RECONVERGENT B2, `(.L_x_10) ;  /* 0x0000036000027945 */ /* 0x000fe80003800200 */
[----:B------:R-:W-:Y:S02]  /*05a0*/  IMAD.IADD R8, R3, 0x1, -R8 ;  /* 0x0000000103087824 */ /* 0x000fe400078e0a08 */
[----:B------:R-:W-:Y:S02]  /*05b0*/  VIADD R3, R10, 0xffffff81 ;  /* 0xffffff810a037836 */ /* 0x000fe40000000000 */
[----:B------:R0:W1:Y:S01]  /*05c0*/  MUFU.RCP R7, R8 ;  /* 0x0000000800077308 */ /* 0x0000620000001000 */
[----:B------:R-:W-:Y:S01]  /*05d0*/  FADD.FTZ R9, -R8, -RZ ;  /* 0x800000ff08097221 */ /* 0x000fe20000010100 */
[C---:B------:R-:W-:Y:S01]  /*05e0*/  IMAD R2, R3.reuse, -0x800000, R2 ;  /* 0xff80000003027824 */ /* 0x040fe200078e0202 */
[----:B0-----:R-:W-:-:S05]  /*05f0*/  IADD3 R8, PT, PT, R3, 0x7f, -R12 ;  /* 0x0000007f03087810 */ /* 0x001fca0007ffe80c */
[----:B------:R-:W-:Y:S02]  /*0600*/  IMAD.IADD R8, R8, 0x1, R5 ;  /* 0x0000000108087824 */ /* 0x000fe400078e0205 */
[----:B-1----:R-:W-:-:S04]  /*0610*/  FFMA R10, R7, R9, 1 ;  /* 0x3f800000070a7423 */ /* 0x002fc80000000009 */
[----:B------:R-:W-:-:S04]  /*0620*/  FFMA R14, R7, R10, R7 ;  /* 0x0000000a070e7223 */ /* 0x000fc80000000007 */
[----:B------:R-:W-:-:S04]  /*0630*/  FFMA R7, R2, R14, RZ ;  /* 0x0000000e02077223 */ /* 0x000fc800000000ff */
[----:B------:R-:W-:-:S04]  /*0640*/  FFMA R10, R9, R7, R2 ;  /* 0x00000007090a7223 */ /* 0x000fc80000000002 */
[----:B------:R-:W-:-:S04]  /*0650*/  FFMA R7, R14, R10, R7 ;  /* 0x0000000a0e077223 */ /* 0x000fc80000000007 */
[----:B------:R-:W-:-:S04]  /*0660*/  FFMA R10, R9, R7, R2 ;  /* 0x00000007090a7223 */ /* 0x000fc80000000002 */
[----:B------:R-:W-:-:S05]  /*0670*/  FFMA R2, R14, R10, R7 ;  /* 0x0000000a0e027223 */ /* 0x000fca0000000007 */
[----:B------:R-:W-:-:S04]  /*0680*/  SHF.R.U32.HI R3, RZ, 0x17, R2 ;  /* 0x00000017ff037819 */ /* 0x000fc80000011602 */
[----:B------:R-:W-:-:S05]  /*0690*/  LOP3.LUT R3, R3, 0xff, RZ, 0xc0, !PT ;  /* 0x000000ff03037812 */ /* 0x000fca00078ec0ff */
[----:B------:R-:W-:-:S04]  /*06a0*/  IMAD.IADD R9, R3, 0x1, R8 ;  /* 0x0000000103097824 */ /* 0x000fc800078e0208 */
[----:B------:R-:W-:-:S05]  /*06b0*/  VIADD R3, R9, 0xffffffff ;  /* 0xffffffff09037836 */ /* 0x000fca0000000000 */
[----:B------:R-:W-:-:S13]  /*06c0*/  ISETP.GE.U32.AND P0, PT, R3, 0xfe, PT ;  /* 0x000000fe0300780c */ /* 0x000fda0003f06070 */
[----:B------:R-:W-:Y:S05]  /*06d0*/  @!P0 BRA `(.L_x_11) ;  /* 0x0000000000808947 */ /* 0x000fea0003800000 */
[----:B------:R-:W-:-:S13]  /*06e0*/  ISETP.GT.AND P0, PT, R9, 0xfe, PT ;  /* 0x000000fe0900780c */ /* 0x000fda0003f04270 */
[----:B------:R-:W-:Y:S05]  /*06f0*/  @P0 BRA `(.L_x_12) ;  /* 0x00000000006c0947 */ /* 0x000fea0003800000 */
[----:B------:R-:W-:-:S13]  /*0700*/  ISETP.GE.AND P0, PT, R9, 0x1, PT ;  /* 0x000000010900780c */ /* 0x000fda0003f06270 */
[----:B------:R-:W-:Y:S05]  /*0710*/  @P0 BRA `(.L_x_13) ;  /* 0x0000000000740947 */ /* 0x000fea0003800000 */
[----:B------:R-:W-:Y:S02]  /*0720*/  ISETP.GE.AND P0, PT, R9, -0x18, PT ;  /* 0xffffffe80900780c */ /* 0x000fe40003f06270 */
[----:B------:R-:W-:-:S11]  /*0730*/  LOP3.LUT R2, R2, 0x80000000, RZ, 0xc0, !PT ;  /* 0x8000000002027812 */ /* 0x000fd600078ec0ff */
[----:B------:R-:W-:Y:S05]  /*0740*/  @!P0 BRA `(.L_x_13) ;  /* 0x0000000000688947 */ /* 0x000fea0003800000 */
[CCC-:B------:R-:W-:Y:S01]  /*0750*/  FFMA.RZ R3, R14.reuse, R10.reuse, R7.reuse ;  /* 0x0000000a0e037223 */ /* 0x1c0fe2000000c007 */
[CCC-:B------:R-:W-:Y:S01]  /*0760*/  FFMA.RM R8, R14.reuse, R10.reuse, R7.reuse ;  /* 0x0000000a0e087223 */ /* 0x1c0fe20000004007 */
[C---:B------:R-:W-:Y:S02]  /*0770*/  ISETP.NE.AND P2, PT, R9.reuse, RZ, PT ;  /* 0x000000ff0900720c */ /* 0x040fe40003f45270 */
[----:B------:R-:W-:Y:S02]  /*0780*/  ISETP.NE.AND P1, PT, R9, RZ, PT ;  /* 0x000000ff0900720c */ /* 0x000fe40003f25270 */
[----:B------:R-:W-:Y:S01]  /*0790*/  LOP3.LUT R5, R3, 0x7fffff, RZ, 0xc0, !PT ;  /* 0x007fffff03057812 */ /* 0x000fe200078ec0ff */
[----:B------:R-:W-:Y:S01]  /*07a0*/  FFMA.RP R3, R14, R10, R7 ;  /* 0x0000000a0e037223 */ /* 0x000fe20000008007 */
[----:B------:R-:W-:Y:S01]  /*07b0*/  IADD3 R10, PT, PT, R9, 0x20, RZ ;  /* 0x00000020090a7810 */ /* 0x000fe20007ffe0ff */
[----:B------:R-:W-:Y:S01]  /*07c0*/  IMAD.MOV R7, RZ, RZ, -R9 ;  /* 0x000000ffff077224 */ /* 0x000fe200078e0a09 */
[----:B------:R-:W-:-:S02]  /*07d0*/  LOP3.LUT R5, R5, 0x800000, RZ, 0xfc, !PT ;  /* 0x0080000005057812 */ /* 0x000fc400078efcff */
[----:B------:R-:W-:Y:S02]  /*07e0*/  FSETP.NEU.FTZ.AND P0, PT, R3, R8, PT ;  /* 0x000000080300720b */ /* 0x000fe40003f1d000 */
[----:B------:R-:W-:Y:S02]  /*07f0*/  SHF.L.U32 R10, R5, R10, RZ ;  /* 0x0000000a050a7219 */ /* 0x000fe400000006ff */
[----:B------:R-:W-:Y:S02]  /*0800*/  SEL R8, R7, RZ, P2 ;  /* 0x000000ff07087207 */ /* 0x000fe40001000000 */
[----:B------:R-:W-:Y:S02]  /*0810*/  ISETP.NE.AND P1, PT, R10, RZ, P1 ;  /* 0x000000ff0a00720c */ /* 0x000fe40000f25270 */
[----:B------:R-:W-:Y:S02]  /*0820*/  SHF.R.U32.HI R8, RZ, R8, R5 ;  /* 0x00000008ff087219 */ /* 0x000fe40000011605 */
[----:B------:R-:W-:-:S02]  /*0830*/  PLOP3.LUT P0, PT, P0, P1, PT, 0xf8, 0x8f ;  /* 0x00000000008f781c */ /* 0x000fc40000703f70 */
[----:B------:R-:W-:Y:S02]  /*0840*/  SHF.R.U32.HI R10, RZ, 0x1, R8 ;  /* 0x00000001ff0a7819 */ /* 0x000fe40000011608 */
[----:B------:R-:W-:-:S04]  /*0850*/  SEL R3, RZ, 0x1, !P0 ;  /* 0x00000001ff037807 */ /* 0x000fc80004000000 */
[----:B------:R-:W-:-:S04]  /*0860*/  LOP3.LUT R3, R3, 0x1, R10, 0xf8, !PT ;  /* 0x0000000103037812 */ /* 0x000fc800078ef80a */
[----:B------:R-:W-:-:S05]  /*0870*/  LOP3.LUT R3, R3, R8, RZ, 0xc0, !PT ;  /* 0x0000000803037212 */ /* 0x000fca00078ec0ff */
[----:B------:R-:W-:-:S05]  /*0880*/  IMAD.IADD R3, R10, 0x1, R3 ;  /* 0x000000010a037824 */ /* 0x000fca00078e0203 */
[----:B------:R-:W-:Y:S01]  /*0890*/  LOP3.LUT R2, R3, R2, RZ, 0xfc, !PT ;  /* 0x0000000203027212 */ /* 0x000fe200078efcff */
[----:B------:R-:W-:Y:S06]  /*08a0*/  BRA `(.L_x_13) ;  /* 0x0000000000107947 */ /* 0x000fec0003800000 */
.L_x_12:
[----:B------:R-:W-:-:S04]  /*08b0*/  LOP3.LUT R2, R2, 0x80000000, RZ, 0xc0, !PT ;  /* 0x8000000002027812 */ /* 0x000fc800078ec0ff */
[----:B------:R-:W-:Y:S01]  /*08c0*/  LOP3.LUT R2, R2, 0x7f800000, RZ, 0xfc, !PT ;  /* 0x7f80000002027812 */ /* 0x000fe200078efcff */
[----:B------:R-:W-:Y:S06]  /*08d0*/  BRA `(.L_x_13) ;  /* 0x0000000000047947 */ /* 0x000fec0003800000 */
.L_x_11:
[----:B------:R-:W-:-:S07]  /*08e0*/  IMAD R2, R8, 0x800000, R2 ;  /* 0x0080000008027824 */ /* 0x000fce00078e0202 */
.L_x_13:
[----:B------:R-:W-:Y:S05]  /*08f0*/  BSYNC.RECONVERGENT B2 ;  /* 0x0000000000027941 */ /* 0x000fea0003800200 */
.L_x_10:
[----:B------:R-:W-:Y:S05]  /*0900*/  BRA `(.L_x_14) ;  /* 0x0000000000207947 */ /* 0x000fea0003800000 */
.L_x_9:
[----:B------:R-:W-:-:S04]  /*0910*/  LOP3.LUT R2, R3, 0x80000000, R2, 0x48, !PT ;  /* 0x8000000003027812 */ /* 0x000fc800078e4802 */
[----:B------:R-:W-:Y:S01]  /*0920*/  LOP3.LUT R2, R2, 0x7f800000, RZ, 0xfc, !PT ;  /* 0x7f80000002027812 */ /* 0x000fe200078efcff */
[----:B------:R-:W-:Y:S06]  /*0930*/  BRA `(.L_x_14) ;  /* 0x0000000000147947 */ /* 0x000fec0003800000 */
.L_x_8:
[----:B------:R-:W-:Y:S01]  /*0940*/  LOP3.LUT R2, R3, 0x80000000, R2, 0x48, !PT ;  /* 0x8000000003027812 */ /* 0x000fe200078e4802 */
[----:B------:R-:W-:Y:S06]  /*0950*/  BRA `(.L_x_14) ;  /* 0x00000000000c7947 */ /* 0x000fec0003800000 */
.L_x_7:
[----:B------:R-:W0:Y:S01]  /*0960*/  MUFU.RSQ R2, -QNAN ;  /* 0xffc0000000027908 */ /* 0x000e220000001400 */
[----:B------:R-:W-:Y:S05]  /*0970*/  BRA `(.L_x_14) ;  /* 0x0000000000047947 */ /* 0x000fea0003800000 */
.L_x_6:
[----:B------:R-:W-:-:S07]  /*0980*/  FADD.FTZ R2, R2, R3 ;  /* 0x0000000302027221 */ /* 0x000fce0000010000 */
.L_x_14:
[----:B------:R-:W-:Y:S05]  /*0990*/  BSYNC.RECONVERGENT B1 ;  /* 0x0000000000017941 */ /* 0x000fea0003800200 */
.L_x_4:
[----:B------:R-:W-:-:S04]  /*09a0*/  IMAD.MOV.U32 R7, RZ, RZ, 0x0 ;  /* 0x00000000ff077424 */ /* 0x000fc800078e00ff */
[----:B0-----:R-:W-:Y:S05]  /*09b0*/  RET.REL.NODEC R6 `(_Z22cudaKernel_estimateSnrPKfPKiS0_Pfi) ;  /* 0xfffffff406907950 */ /* 0x001fea0003c3ffff */
.L_x_15:
[----:B------:R-:W-:-:S00]  /*09c0*/  BRA `(.L_x_15) ;  /* 0xfffffffc00fc7947 */ /* 0x000fc0000383ffff */
[----:B------:R-:W-:-:S00]  /*09d0*/  NOP ;  /* 0x0000000000007918 */ /* 0x000fc00000000000 */
        /* <DEDUP_REMOVED lines=10> */
.L_x_16:


//--------------------- .nv.shared.reserved.0     --------------------------
	.section	.nv.shared.reserved.0,"aw",@nobits
	.weak		__nv_reservedSMEM_offset_0_alias
	.size		__nv_reservedSMEM_offset_0_alias, 0, 64
	.other		__nv_reservedSMEM_offset_0_alias,@"STO_CUDA_RESERVED_SHARED STV_DEFAULT"
__nv_reservedSMEM_offset_0_alias:
	.zero		0
	.zero		64


//--------------------- .nv.constant0._Z22cudaKernel_estimateSnrPKfPKiS0_Pfi --------------------------
	.section	.nv.constant0._Z22cudaKernel_estimateSnrPKfPKiS0_Pfi,"a",@progbits
	.sectionflags	@""
	.align	4
.nv.constant0._Z22cudaKernel_estimateSnrPKfPKiS0_Pfi:
	.zero		932


//--------------------- SYMBOLS --------------------------

	.type		.nv.reservedSmem.offset0,@object
	.size		.nv.reservedSmem.offset0,0x4
